	.headerflags	@"EF_CUDA_TEXMODE_UNIFIED EF_CUDA_64BIT_ADDRESS EF_CUDA_ACCELERATORS EF_CUDA_SM90 EF_CUDA_VIRTUAL_SM(EF_CUDA_SM90)"
	.elftype	@"ET_EXEC"


//--------------------- .nv.info                  --------------------------
	.section	.nv.info,"",@"SHT_CUDA_INFO"
	.align	4


	//----- nvinfo : EIATTR_REGCOUNT
	.align		4
        /*0000*/ 	.byte	0x04, 0x2f
        /*0002*/ 	.short	(.L_3 - .L_2)
	.align		4
.L_2:
        /*0004*/ 	.word	index@(triton_poi_fused__native_batch_norm_legit_no_training_relu_49)
        /*0008*/ 	.word	0x00000016


	//----- nvinfo : EIATTR_MIN_STACK_SIZE
	.align		4
.L_3:
        /*000c*/ 	.byte	0x04, 0x12
        /*000e*/ 	.short	(.L_5 - .L_4)
	.align		4
.L_4:
        /*0010*/ 	.word	index@(triton_poi_fused__native_batch_norm_legit_no_training_relu_49)
        /*0014*/ 	.word	0x00000000


	//----- nvinfo : EIATTR_FRAME_SIZE
	.align		4
.L_5:
        /*0018*/ 	.byte	0x04, 0x11
        /*001a*/ 	.short	(.L_7 - .L_6)
	.align		4
.L_6:
        /*001c*/ 	.word	index@(triton_poi_fused__native_batch_norm_legit_no_training_relu_49)
        /*0020*/ 	.word	0x00000000


	//----- nvinfo : EIATTR_MIN_STACK_SIZE
	.align		4
.L_7:
        /*0024*/ 	.byte	0x04, 0x12
        /*0026*/ 	.short	(.L_9 - .L_8)
	.align		4
.L_8:
        /*0028*/ 	.word	index@(triton_poi_fused__native_batch_norm_legit_no_training_relu_49)
        /*002c*/ 	.word	0x00000000
.L_9:


//--------------------- .nv.info.triton_poi_fused__native_batch_norm_legit_no_training_relu_49 --------------------------
	.section	.nv.info.triton_poi_fused__native_batch_norm_legit_no_training_relu_49,"",@"SHT_CUDA_INFO"
	.sectionflags	@""
	.align	4


	//----- nvinfo : EIATTR_CUDA_API_VERSION
	.align		4
        /*0000*/ 	.byte	0x04, 0x37
        /*0002*/ 	.short	(.L_11 - .L_10)
.L_10:
        /*0004*/ 	.word	0x0000007c


	//----- nvinfo : EIATTR_KPARAM_INFO
	.align		4
.L_11:
        /*0008*/ 	.byte	0x04, 0x17
        /*000a*/ 	.short	(.L_13 - .L_12)
.L_12:
        /*000c*/ 	.word	0x00000000
        /*0010*/ 	.short	0x0006
        /*0012*/ 	.short	0x0030
        /*0014*/ 	.byte	0x00, 0xf0, 0x11, 0x00


	//----- nvinfo : EIATTR_KPARAM_INFO
	.align		4
.L_13:
        /*0018*/ 	.byte	0x04, 0x17
        /*001a*/ 	.short	(.L_15 - .L_14)
.L_14:
        /*001c*/ 	.word	0x00000000
        /*0020*/ 	.short	0x0005
        /*0022*/ 	.short	0x0028
        /*0024*/ 	.byte	0x00, 0xf4, 0x21, 0x00


	//----- nvinfo : EIATTR_KPARAM_INFO
	.align		4
.L_15:
        /*0028*/ 	.byte	0x04, 0x17
        /*002a*/ 	.short	(.L_17 - .L_16)
.L_16:
        /*002c*/ 	.word	0x00000000
        /*0030*/ 	.short	0x0004
        /*0032*/ 	.short	0x0020
        /*0034*/ 	.byte	0x00, 0xf4, 0x21, 0x00


	//----- nvinfo : EIATTR_KPARAM_INFO
	.align		4
.L_17:
        /*0038*/ 	.byte	0x04, 0x17
        /*003a*/ 	.short	(.L_19 - .L_18)
.L_18:
        /*003c*/ 	.word	0x00000000
        /*0040*/ 	.short	0x0003
        /*0042*/ 	.short	0x0018
        /*0044*/ 	.byte	0x00, 0xf4, 0x21, 0x00


	//----- nvinfo : EIATTR_KPARAM_INFO
	.align		4
.L_19:
        /*0048*/ 	.byte	0x04, 0x17
        /*004a*/ 	.short	(.L_21 - .L_20)
.L_20:
        /*004c*/ 	.word	0x00000000
        /*0050*/ 	.short	0x0002
        /*0052*/ 	.short	0x0010
        /*0054*/ 	.byte	0x00, 0xf4, 0x21, 0x00


	//----- nvinfo : EIATTR_KPARAM_INFO
	.align		4
.L_21:
        /*0058*/ 	.byte	0x04, 0x17
        /*005a*/ 	.short	(.L_23 - .L_22)
.L_22:
        /*005c*/ 	.word	0x00000000
        /*0060*/ 	.short	0x0001
        /*0062*/ 	.short	0x0008
        /*0064*/ 	.byte	0x00, 0xf4, 0x21, 0x00


	//----- nvinfo : EIATTR_KPARAM_INFO
	.align		4
.L_23:
        /*0068*/ 	.byte	0x04, 0x17
        /*006a*/ 	.short	(.L_25 - .L_24)
.L_24:
        /*006c*/ 	.word	0x00000000
        /*0070*/ 	.short	0x0000
        /*0072*/ 	.short	0x0000
        /*0074*/ 	.byte	0x00, 0xf4, 0x21, 0x00


	//----- nvinfo : EIATTR_SPARSE_MMA_MASK
	.align		4
.L_25:
        /*0078*/ 	.byte	0x03, 0x50
        /*007a*/ 	.short	0x0000


	//----- nvinfo : EIATTR_MAXREG_COUNT
	.align		4
        /*007c*/ 	.byte	0x03, 0x1b
        /*007e*/ 	.short	0x00ff


	//----- nvinfo : EIATTR_EXIT_INSTR_OFFSETS
	.align		4
        /*0080*/ 	.byte	0x04, 0x1c
        /*0082*/ 	.short	(.L_27 - .L_26)


	//   ....[0]....
.L_26:
        /*0084*/ 	.word	0x00000410


	//   ....[1]....
        /*0088*/ 	.word	0x00000430


	//----- nvinfo : EIATTR_REQNTID
	.align		4
.L_27:
        /*008c*/ 	.byte	0x04, 0x10
        /*008e*/ 	.short	(.L_29 - .L_28)
.L_28:
        /*0090*/ 	.word	0x00000100
        /*0094*/ 	.word	0x00000001
        /*0098*/ 	.word	0x00000001


	//----- nvinfo : EIATTR_CBANK_PARAM_SIZE
	.align		4
.L_29:
        /*009c*/ 	.byte	0x03, 0x19
        /*009e*/ 	.short	0x0034


	//----- nvinfo : EIATTR_PARAM_CBANK
	.align		4
        /*00a0*/ 	.byte	0x04, 0x0a
        /*00a2*/ 	.short	(.L_31 - .L_30)
	.align		4
.L_30:
        /*00a4*/ 	.word	index@(.nv.constant0.triton_poi_fused__native_batch_norm_legit_no_training_relu_49)
        /*00a8*/ 	.short	0x0210
        /*00aa*/ 	.short	0x0034


	//----- nvinfo : EIATTR_SW_WAR
	.align		4
.L_31:
        /*00ac*/ 	.byte	0x04, 0x36
        /*00ae*/ 	.short	(.L_33 - .L_32)
.L_32:
        /*00b0*/ 	.word	0x00000008
.L_33:


//--------------------- .nv.callgraph             --------------------------
	.section	.nv.callgraph,"",@"SHT_CUDA_CALLGRAPH"
	.align	4
	.sectionentsize	8
	.align		4
        /*0000*/ 	.word	0x00000000
	.align		4
        /*0004*/ 	.word	0xffffffff
	.align		4
        /*0008*/ 	.word	0x00000000
	.align		4
        /*000c*/ 	.word	0xfffffffe
	.align		4
        /*0010*/ 	.word	0x00000000
	.align		4
        /*0014*/ 	.word	0xfffffffd
	.align		4
        /*0018*/ 	.word	0x00000000
	.align		4
        /*001c*/ 	.word	0xfffffffc


//--------------------- .nv.constant4             --------------------------
	.section	.nv.constant4,"a",@progbits
	.align	8
	.align		8
.nv.constant4:
        /*0000*/ 	.dword	_$_str
	.align		8
        /*0008*/ 	.dword	_$_str_$_2


//--------------------- .text.triton_poi_fused__native_batch_norm_legit_no_training_relu_49 --------------------------
	.section	.text.triton_poi_fused__native_batch_norm_legit_no_training_relu_49,"ax",@progbits
	.align	128
        .global         triton_poi_fused__native_batch_norm_legit_no_training_relu_49
        .type           triton_poi_fused__native_batch_norm_legit_no_training_relu_49,@function
        .size           triton_poi_fused__native_batch_norm_legit_no_training_relu_49,(.L_x_1 - triton_poi_fused__native_batch_norm_legit_no_training_relu_49)
        .other          triton_poi_fused__native_batch_norm_legit_no_training_relu_49,@"STO_CUDA_ENTRY STV_DEFAULT"
triton_poi_fused__native_batch_norm_legit_no_training_relu_49:
.text.triton_poi_fused__native_batch_norm_legit_no_training_relu_49:
[----:B------:R-:W0:Y:S01]  /*0000*/  LDC R1, c[0x0][0x28] ;  /* 0x00000a00ff017b82 */ /* 0x000e220000000800 */
[----:B------:R-:W1:Y:S07]  /*0010*/  S2R R0, SR_TID.X ;  /* 0x0000000000007919 */ /* 0x000e6e0000002100 */
[----:B------:R-:W2:Y:S01]  /*0020*/  LDC.64 R8, c[0x0][0x220] ;  /* 0x00008800ff087b82 */ /* 0x000ea20000000a00 */
[----:B------:R-:W-:Y:S01]  /*0030*/  ULDC.64 UR4, c[0x0][0x208] ;  /* 0x0000820000047ab9 */ /* 0x000fe20000000a00 */
[----:B------:R-:W3:Y:S06]  /*0040*/  S2R R3, SR_CTAID.X ;  /* 0x0000000000037919 */ /* 0x000eec0000002500 */
[----:B------:R-:W4:Y:S08]  /*0050*/  LDC.64 R12, c[0x0][0x210] ;  /* 0x00008400ff0c7b82 */ /* 0x000f300000000a00 */
[----:B------:R-:W5:Y:S08]  /*0060*/  LDC.64 R14, c[0x0][0x218] ;  /* 0x00008600ff0e7b82 */ /* 0x000f700000000a00 */
[----:B------:R-:W5:Y:S01]  /*0070*/  LDC.64 R16, c[0x0][0x228] ;  /* 0x00008a00ff107b82 */ /* 0x000f620000000a00 */
[----:B-1----:R-:W-:-:S07]  /*0080*/  SHF.L.U32 R0, R0, 0x1, RZ ;  /* 0x0000000100007819 */ /* 0x002fce00000006ff */
[----:B------:R-:W1:Y:S01]  /*0090*/  LDC.64 R18, c[0x0][0x230] ;  /* 0x00008c00ff127b82 */ /* 0x000e620000000a00 */
[----:B------:R-:W-:-:S04]  /*00a0*/  LOP3.LUT R0, R0, 0x1fe, RZ, 0xc0, !PT ;  /* 0x000001fe00007812 */ /* 0x000fc800078ec0ff */
[----:B---3--:R-:W-:-:S04]  /*00b0*/  LEA R0, R3, R0, 0x9 ;  /* 0x0000000003007211 */ /* 0x008fc800078e48ff */
[C---:B------:R-:W-:Y:S01]  /*00c0*/  ISETP.GE.AND P0, PT, R0.reuse, 0x24c00, PT ;  /* 0x00024c000000780c */ /* 0x040fe20003f06270 */
[----:B------:R-:W-:-:S05]  /*00d0*/  IMAD.HI R2, R0, 0x2aaaaaab, RZ ;  /* 0x2aaaaaab00027827 */ /* 0x000fca00078e02ff */
[----:B------:R-:W-:-:S04]  /*00e0*/  SHF.R.U32.HI R3, RZ, 0x1f, R2 ;  /* 0x0000001fff037819 */ /* 0x000fc80000011602 */
[----:B------:R-:W-:-:S05]  /*00f0*/  LEA.HI R3, R2, R3, RZ, 0x1b ;  /* 0x0000000302037211 */ /* 0x000fca00078fd8ff */
[----:B------:R-:W-:Y:S01]  /*0100*/  IMAD R11, R3, -0xc0, R0 ;  /* 0xffffff40030b7824 */ /* 0x000fe200078e0200 */
[----:B------:R-:W-:-:S03]  /*0110*/  CS2R R2, SRZ ;  /* 0x0000000000027805 */ /* 0x000fc6000001ff00 */
[----:B--2---:R-:W-:-:S05]  /*0120*/  IMAD.WIDE R8, R11, 0x4, R8 ;  /* 0x000000040b087825 */ /* 0x004fca00078e0208 */
[----:B------:R2:W3:Y:S01]  /*0130*/  @!P0 LDG.E.EL.64 R2, desc[UR4][R8.64] ;  /* 0x0000000408028981 */ /* 0x0004e2000c2e1b00 */
[----:B------:R-:W-:Y:S02]  /*0140*/  CS2R R4, SRZ ;  /* 0x0000000000047805 */ /* 0x000fe4000001ff00 */
[----:B------:R-:W-:Y:S01]  /*0150*/  CS2R R6, SRZ ;  /* 0x0000000000067805 */ /* 0x000fe2000001ff00 */
[----:B----4-:R-:W-:-:S04]  /*0160*/  IMAD.WIDE R12, R0, 0x4, R12 ;  /* 0x00000004000c7825 */ /* 0x010fc800078e020c */
[C---:B-----5:R-:W-:Y:S01]  /*0170*/  IMAD.WIDE R14, R11.reuse, 0x4, R14 ;  /* 0x000000040b0e7825 */ /* 0x060fe200078e020e */
[----:B------:R-:W4:Y:S01]  /*0180*/  @!P0 LDG.E.64 R4, desc[UR4][R12.64] ;  /* 0x000000040c048981 */ /* 0x000f22000c1e1b00 */
[----:B--2---:R-:W-:Y:S02]  /*0190*/  CS2R R8, SRZ ;  /* 0x0000000000087805 */ /* 0x004fe4000001ff00 */
[C---:B0-----:R-:W-:Y:S01]  /*01a0*/  IMAD.WIDE R16, R11.reuse, 0x4, R16 ;  /* 0x000000040b107825 */ /* 0x041fe200078e0210 */
[----:B------:R0:W4:Y:S03]  /*01b0*/  @!P0 LDG.E.EL.64 R6, desc[UR4][R14.64] ;  /* 0x000000040e068981 */ /* 0x000126000c2e1b00 */
[----:B-1----:R-:W-:Y:S01]  /*01c0*/  IMAD.WIDE R18, R11, 0x4, R18 ;  /* 0x000000040b127825 */ /* 0x002fe200078e0212 */
[----:B------:R-:W-:-:S04]  /*01d0*/  CS2R R10, SRZ ;  /* 0x00000000000a7805 */ /* 0x000fc8000001ff00 */
[----:B------:R-:W2:Y:S04]  /*01e0*/  @!P0 LDG.E.EL.64 R8, desc[UR4][R18.64] ;  /* 0x0000000412088981 */ /* 0x000ea8000c2e1b00 */
[----:B------:R-:W2:Y:S01]  /*01f0*/  @!P0 LDG.E.EL.64 R10, desc[UR4][R16.64] ;  /* 0x00000004100a8981 */ /* 0x000ea2000c2e1b00 */
[----:B0-----:R-:W-:Y:S01]  /*0200*/  HFMA2.MMA R14, -RZ, RZ, 1.625, 0 ;  /* 0x3e800000ff0e7435 */ /* 0x001fe200000001ff */
[----:B---3--:R-:W-:Y:S01]  /*0210*/  FADD R2, R2, 0.0010000000474974513054 ;  /* 0x3a83126f02027421 */ /* 0x008fe20000000000 */
[----:B------:R-:W-:-:S03]  /*0220*/  FADD R3, R3, 0.0010000000474974513054 ;  /* 0x3a83126f03037421 */ /* 0x000fc60000000000 */
[----:B------:R-:W0:Y:S08]  /*0230*/  MUFU.SQRT R12, R2 ;  /* 0x00000002000c7308 */ /* 0x000e300000002000 */
[----:B------:R1:W3:Y:S01]  /*0240*/  MUFU.SQRT R13, R3 ;  /* 0x00000003000d7308 */ /* 0x0002e20000002000 */
[C---:B0-----:R-:W-:Y:S02]  /*0250*/  FSETP.GT.AND P1, PT, R12.reuse, 8.50705917302346158658e+37, PT ;  /* 0x7e8000000c00780b */ /* 0x041fe40003f24000 */
[----:B------:R-:W-:Y:S01]  /*0260*/  FSETP.GEU.AND P3, PT, R12, 1.175494350822287508e-38, PT ;  /* 0x008000000c00780b */ /* 0x000fe20003f6e000 */
[----:B-1----:R-:W0:Y:S01]  /*0270*/  LDC.64 R2, c[0x0][0x238] ;  /* 0x00008e00ff027b82 */ /* 0x002e220000000a00 */
[----:B---3--:R-:W-:-:S02]  /*0280*/  FSETP.GT.AND P2, PT, R13, 8.50705917302346158658e+37, PT ;  /* 0x7e8000000d00780b */ /* 0x008fc40003f44000 */
[----:B------:R-:W-:-:S07]  /*0290*/  FSETP.GEU.AND P4, PT, R13, 1.175494350822287508e-38, PT ;  /* 0x008000000d00780b */ /* 0x000fce0003f8e000 */
[----:B------:R-:W-:-:S04]  /*02a0*/  @P1 FMUL R12, R12, 0.25 ;  /* 0x3e8000000c0c1820 */ /* 0x000fc80000400000 */
[----:B------:R-:W-:Y:S01]  /*02b0*/  @!P3 FMUL R12, R12, 16777216 ;  /* 0x4b8000000c0cb820 */ /* 0x000fe20000400000 */
[----:B------:R-:W-:-:S04]  /*02c0*/  @P2 FMUL R13, R13, 0.25 ;  /* 0x3e8000000d0d2820 */ /* 0x000fc80000400000 */
[----:B------:R-:W-:Y:S01]  /*02d0*/  @!P4 FMUL R13, R13, 16777216 ;  /* 0x4b8000000d0dc820 */ /* 0x000fe20000400000 */
[----:B------:R-:W1:Y:S01]  /*02e0*/  MUFU.RCP R12, R12 ;  /* 0x0000000c000c7308 */ /* 0x000e620000001000 */
[----:B------:R-:W-:-:S07]  /*02f0*/  FSEL R15, R14, 1, P1 ;  /* 0x3f8000000e0f7808 */ /* 0x000fce0000800000 */
[----:B------:R-:W3:Y:S01]  /*0300*/  MUFU.RCP R13, R13 ;  /* 0x0000000d000d7308 */ /* 0x000ee20000001000 */
[----:B------:R-:W-:Y:S01]  /*0310*/  FSEL R14, R14, 1, P2 ;  /* 0x3f8000000e0e7808 */ /* 0x000fe20001000000 */
[----:B------:R-:W-:-:S04]  /*0320*/  @!P3 FMUL R15, R15, 16777216 ;  /* 0x4b8000000f0fb820 */ /* 0x000fc80000400000 */
[----:B------:R-:W-:Y:S01]  /*0330*/  @!P4 FMUL R14, R14, 16777216 ;  /* 0x4b8000000e0ec820 */ /* 0x000fe20000400000 */
[----:B----4-:R-:W-:Y:S01]  /*0340*/  FADD R5, -R7, R5 ;  /* 0x0000000507057221 */ /* 0x010fe20000000100 */
[----:B------:R-:W-:Y:S01]  /*0350*/  FADD R4, -R6, R4 ;  /* 0x0000000406047221 */ /* 0x000fe20000000100 */
[----:B-1----:R-:W-:Y:S01]  /*0360*/  FMUL R15, R12, R15 ;  /* 0x0000000f0c0f7220 */ /* 0x002fe20000400000 */
[----:B---3--:R-:W-:-:S03]  /*0370*/  FMUL R14, R13, R14 ;  /* 0x0000000e0d0e7220 */ /* 0x008fc60000400000 */
[----:B------:R-:W-:Y:S01]  /*0380*/  FMUL R15, R4, R15 ;  /* 0x0000000f040f7220 */ /* 0x000fe20000400000 */
[----:B------:R-:W-:-:S03]  /*0390*/  FMUL R14, R5, R14 ;  /* 0x0000000e050e7220 */ /* 0x000fc60000400000 */
[----:B--2---:R-:W-:Y:S01]  /*03a0*/  FFMA R8, R15, R10, R8 ;  /* 0x0000000a0f087223 */ /* 0x004fe20000000008 */
[----:B------:R-:W-:-:S04]  /*03b0*/  FFMA R9, R14, R11, R9 ;  /* 0x0000000b0e097223 */ /* 0x000fc80000000009 */
[----:B------:R-:W-:Y:S02]  /*03c0*/  FSETP.GEU.AND P1, PT, R8, RZ, PT ;  /* 0x000000ff0800720b */ /* 0x000fe40003f2e000 */
[C---:B------:R-:W-:Y:S01]  /*03d0*/  FSETP.GEU.AND P2, PT, R9.reuse, RZ, PT ;  /* 0x000000ff0900720b */ /* 0x040fe20003f4e000 */
[----:B0-----:R-:W-:Y:S01]  /*03e0*/  IMAD.WIDE R2, R0, 0x4, R2 ;  /* 0x0000000400027825 */ /* 0x001fe200078e0202 */
[----:B------:R-:W-:Y:S02]  /*03f0*/  FSEL R8, R8, RZ, P1 ;  /* 0x000000ff08087208 */ /* 0x000fe40000800000 */
[----:B------:R-:W-:Y:S01]  /*0400*/  FSEL R9, R9, RZ, P2 ;  /* 0x000000ff09097208 */ /* 0x000fe20001000000 */
[----:B------:R-:W-:Y:S08]  /*0410*/  @P0 EXIT ;  /* 0x000000000000094d */ /* 0x000ff00003800000 */
[----:B------:R-:W-:Y:S01]  /*0420*/  STG.E.64 desc[UR4][R2.64], R8 ;  /* 0x0000000802007986 */ /* 0x000fe2000c101b04 */
[----:B------:R-:W-:Y:S05]  /*0430*/  EXIT ;  /* 0x000000000000794d */ /* 0x000fea0003800000 */
.L_x_0:
[----:B------:R-:W-:-:S00]  /*0440*/  BRA `(.L_x_0) ;  /* 0xfffffffc00fc7947 */ /* 0x000fc0000383ffff */
[----:B------:R-:W-:-:S00]  /*0450*/  NOP ;  /* 0x0000000000007918 */ /* 0x000fc00000000000 */
        /* <DEDUP_REMOVED lines=10> */
.L_x_1:


//--------------------- .nv.global.init           --------------------------
	.section	.nv.global.init,"aw",@progbits
.nv.global.init:
	.type		_$_str,@object
	.size		_$_str,(_$_str_$_2 - _$_str)
_$_str:
        /*0000*/ 	.byte	0x5f, 0x5f, 0x43, 0x55, 0x44, 0x41, 0x5f, 0x46, 0x54, 0x5a, 0x00
	.type		_$_str_$_2,@object
	.size		_$_str_$_2,(.L_1 - _$_str_$_2)
_$_str_$_2:
        /*000b*/ 	.byte	0x5f, 0x5f, 0x43, 0x55, 0x44, 0x41, 0x5f, 0x50, 0x52, 0x45, 0x43, 0x5f, 0x53, 0x51, 0x52, 0x54
        /*001b*/ 	.byte	0x00
.L_1:


//--------------------- .nv.constant0.triton_poi_fused__native_batch_norm_legit_no_training_relu_49 --------------------------
	.section	.nv.constant0.triton_poi_fused__native_batch_norm_legit_no_training_relu_49,"a",@progbits
	.sectionflags	@""
	.align	4
.nv.constant0.triton_poi_fused__native_batch_norm_legit_no_training_relu_49:
	.zero		580
